//
// Generated by NVIDIA NVVM Compiler
//
// Compiler Build ID: CL-36424714
// Cuda compilation tools, release 13.0, V13.0.88
// Based on NVVM 20.0.0
//

.version 9.0
.target sm_100
.address_size 64

	// .globl	_Z9prefixSumPiS_i
.extern .shared .align 16 .b8 temp[];

.visible .entry _Z9prefixSumPiS_i(
	.param .u64 .ptr .align 1 _Z9prefixSumPiS_i_param_0,
	.param .u64 .ptr .align 1 _Z9prefixSumPiS_i_param_1,
	.param .u32 _Z9prefixSumPiS_i_param_2
)
{
	.reg .pred 	%p<5>;
	.reg .b32 	%r<45>;
	.reg .b64 	%rd<9>;

	ld.param.u64 	%rd1, [_Z9prefixSumPiS_i_param_0];
	ld.param.u64 	%rd2, [_Z9prefixSumPiS_i_param_1];
	ld.param.u32 	%r13, [_Z9prefixSumPiS_i_param_2];
	mov.u32 	%r1, %tid.x;
	setp.eq.s32 	%p1, %r1, 0;
	mov.b32 	%r40, 0;
	@%p1 bra 	$L__BB0_2;
	cvta.to.global.u64 	%rd3, %rd1;
	add.s32 	%r15, %r1, -1;
	mul.wide.u32 	%rd4, %r15, 4;
	add.s64 	%rd5, %rd3, %rd4;
	ld.global.u32 	%r40, [%rd5];
$L__BB0_2:
	shl.b32 	%r17, %r1, 2;
	mov.u32 	%r18, temp;
	add.s32 	%r4, %r18, %r17;
	st.shared.u32 	[%r4], %r40;
	bar.sync 	0;
	setp.lt.s32 	%p2, %r13, 2;
	mov.b32 	%r44, 0;
	@%p2 bra 	$L__BB0_8;
	mov.b32 	%r42, 0;
	mov.b32 	%r41, 1;
$L__BB0_4:
	xor.b32  	%r44, %r42, 1;
	setp.lt.u32 	%p3, %r1, %r41;
	@%p3 bra 	$L__BB0_6;
	mad.lo.s32 	%r21, %r42, %r13, %r1;
	sub.s32 	%r22, %r21, %r41;
	shl.b32 	%r23, %r22, 2;
	add.s32 	%r25, %r18, %r23;
	ld.shared.u32 	%r26, [%r25];
	shl.b32 	%r27, %r41, 2;
	add.s32 	%r28, %r25, %r27;
	ld.shared.u32 	%r29, [%r28];
	add.s32 	%r43, %r29, %r26;
	bra.uni 	$L__BB0_7;
$L__BB0_6:
	mul.lo.s32 	%r30, %r42, %r13;
	shl.b32 	%r31, %r30, 2;
	add.s32 	%r32, %r4, %r31;
	ld.shared.u32 	%r43, [%r32];
$L__BB0_7:
	mul.lo.s32 	%r33, %r44, %r13;
	shl.b32 	%r34, %r33, 2;
	add.s32 	%r35, %r4, %r34;
	st.shared.u32 	[%r35], %r43;
	bar.sync 	0;
	shl.b32 	%r41, %r41, 1;
	setp.lt.s32 	%p4, %r41, %r13;
	mov.u32 	%r42, %r44;
	@%p4 bra 	$L__BB0_4;
$L__BB0_8:
	cvta.to.global.u64 	%rd6, %rd2;
	mul.lo.s32 	%r36, %r44, %r13;
	shl.b32 	%r37, %r36, 2;
	add.s32 	%r38, %r4, %r37;
	ld.shared.u32 	%r39, [%r38];
	mul.wide.u32 	%rd7, %r1, 4;
	add.s64 	%rd8, %rd6, %rd7;
	st.global.u32 	[%rd8], %r39;
	ret;

}


// ===== COMPILED SASS (sm_100) =====

	.target	sm_100

	.elftype	@"ET_EXEC"


//--------------------- .note.nv.tkinfo           --------------------------
	.section	.note.nv.tkinfo,"",@"SHT_NOTE"
	.sectionflags	@"SHF_NOTE_NV_TKINFO"
	.tkinfo
        /*0018*/ 	.word	0x00000002
        /*0030*/ 	.string	""
        /*0030*/ 	.string	"ptxas"
        /*0030*/ 	.string	"Cuda compilation tools, release 13.0, V13.0.88"
        /*0030*/ 	.string	"Build cuda_13.0.r13.0/compiler.36424714_0"
        /*0030*/ 	.string	"-arch sm_100 -m 64 "



//--------------------- .note.nv.cuinfo           --------------------------
	.section	.note.nv.cuinfo,"",@"SHT_NOTE"
	.sectionflags	@"SHF_NOTE_NV_CUINFO"
        /*0018*/ 	.short	0x0002
        /*001a*/ 	.short	0x0064
        /*001c*/ 	.short	0x0082
	.zero		2


//--------------------- .nv.info                  --------------------------
	.section	.nv.info,"",@"SHT_CUDA_INFO"
	.align	4


	//----- nvinfo : EIATTR_REGCOUNT
	.align		4
        /*0000*/ 	.byte	0x04, 0x2f
        /*0002*/ 	.short	(.L_1 - .L_0)
	.align		4
.L_0:
        /*0004*/ 	.word	index@(_Z9prefixSumPiS_i)
        /*0008*/ 	.word	0x0000000c


	//----- nvinfo : EIATTR_FRAME_SIZE
	.align		4
.L_1:
        /*000c*/ 	.byte	0x04, 0x11
        /*000e*/ 	.short	(.L_3 - .L_2)
	.align		4
.L_2:
        /*0010*/ 	.word	index@(_Z9prefixSumPiS_i)
        /*0014*/ 	.word	0x00000000


	//----- nvinfo : EIATTR_MIN_STACK_SIZE
	.align		4
.L_3:
        /*0018*/ 	.byte	0x04, 0x12
        /*001a*/ 	.short	(.L_5 - .L_4)
	.align		4
.L_4:
        /*001c*/ 	.word	index@(_Z9prefixSumPiS_i)
        /*0020*/ 	.word	0x00000000
.L_5:


//--------------------- .nv.compat                --------------------------
	.section	.nv.compat,"",@"SHT_CUDA_COMPAT_INFO"
	.align	4
        /*0000*/ 	.byte	0x02, 0x09, 0x00, 0x00, 0x02, 0x02, 0x01, 0x00, 0x02, 0x05, 0x05, 0x00, 0x03, 0x07, 0x01, 0x01
        /*0010*/ 	.byte	0x02, 0x03, 0x00, 0x00, 0x02, 0x06, 0x01, 0x00, 0x04, 0x0b, 0x08, 0x00, 0x09, 0x00, 0x00, 0x00
        /*0020*/ 	.byte	0x00, 0x00, 0x00, 0x00


//--------------------- .nv.info._Z9prefixSumPiS_i --------------------------
	.section	.nv.info._Z9prefixSumPiS_i,"",@"SHT_CUDA_INFO"
	.sectionflags	@""
	.align	4


	//----- nvinfo : EIATTR_CUDA_API_VERSION
	.align		4
        /*0000*/ 	.byte	0x04, 0x37
        /*0002*/ 	.short	(.L_7 - .L_6)
.L_6:
        /*0004*/ 	.word	0x00000082


	//----- nvinfo : EIATTR_KPARAM_INFO
	.align		4
.L_7:
        /*0008*/ 	.byte	0x04, 0x17
        /*000a*/ 	.short	(.L_9 - .L_8)
.L_8:
        /*000c*/ 	.word	0x00000000
        /*0010*/ 	.short	0x0002
        /*0012*/ 	.short	0x0010
        /*0014*/ 	.byte	0x00, 0xf0, 0x11, 0x00


	//----- nvinfo : EIATTR_KPARAM_INFO
	.align		4
.L_9:
        /*0018*/ 	.byte	0x04, 0x17
        /*001a*/ 	.short	(.L_11 - .L_10)
.L_10:
        /*001c*/ 	.word	0x00000000
        /*0020*/ 	.short	0x0001
        /*0022*/ 	.short	0x0008
        /*0024*/ 	.byte	0x00, 0xf5, 0x21, 0x00


	//----- nvinfo : EIATTR_KPARAM_INFO
	.align		4
.L_11:
        /*0028*/ 	.byte	0x04, 0x17
        /*002a*/ 	.short	(.L_13 - .L_12)
.L_12:
        /*002c*/ 	.word	0x00000000
        /*0030*/ 	.short	0x0000
        /*0032*/ 	.short	0x0000
        /*0034*/ 	.byte	0x00, 0xf5, 0x21, 0x00


	//----- nvinfo : EIATTR_SPARSE_MMA_MASK
	.align		4
.L_13:
        /*0038*/ 	.byte	0x03, 0x50
        /*003a*/ 	.short	0x0000


	//----- nvinfo : EIATTR_MAXREG_COUNT
	.align		4
        /*003c*/ 	.byte	0x03, 0x1b
        /*003e*/ 	.short	0x00ff


	//----- nvinfo : EIATTR_NUM_BARRIERS
	.align		4
        /*0040*/ 	.byte	0x02, 0x4c
        /*0042*/ 	.byte	0x01
	.zero		1


	//----- nvinfo : EIATTR_MERCURY_ISA_VERSION
	.align		4
        /*0044*/ 	.byte	0x03, 0x5f
        /*0046*/ 	.short	0x0101


	//----- nvinfo : EIATTR_VRC_CTA_INIT_COUNT
	.align		4
        /*0048*/ 	.byte	0x02, 0x4a
	.zero		1
	.zero		1


	//----- nvinfo : EIATTR_EXIT_INSTR_OFFSETS
	.align		4
        /*004c*/ 	.byte	0x04, 0x1c
        /*004e*/ 	.short	(.L_15 - .L_14)


	//   ....[0]....
.L_14:
        /*0050*/ 	.word	0x00000390


	//----- nvinfo : EIATTR_CRS_STACK_SIZE
	.align		4
.L_15:
        /*0054*/ 	.byte	0x04, 0x1e
        /*0056*/ 	.short	(.L_17 - .L_16)
.L_16:
        /*0058*/ 	.word	0x00000000


	//----- nvinfo : EIATTR_CBANK_PARAM_SIZE
	.align		4
.L_17:
        /*005c*/ 	.byte	0x03, 0x19
        /*005e*/ 	.short	0x0014


	//----- nvinfo : EIATTR_PARAM_CBANK
	.align		4
        /*0060*/ 	.byte	0x04, 0x0a
        /*0062*/ 	.short	(.L_19 - .L_18)
	.align		4
.L_18:
        /*0064*/ 	.word	index@(.nv.constant0._Z9prefixSumPiS_i)
        /*0068*/ 	.short	0x0380
        /*006a*/ 	.short	0x0014


	//----- nvinfo : EIATTR_SW_WAR
	.align		4
.L_19:
        /*006c*/ 	.byte	0x04, 0x36
        /*006e*/ 	.short	(.L_21 - .L_20)
.L_20:
        /*0070*/ 	.word	0x00000008
.L_21:


//--------------------- .nv.callgraph             --------------------------
	.section	.nv.callgraph,"",@"SHT_CUDA_CALLGRAPH"
	.align	4
	.sectionentsize	8
	.align		4
        /*0000*/ 	.word	0x00000000
	.align		4
        /*0004*/ 	.word	0xffffffff
	.align		4
        /*0008*/ 	.word	0x00000000
	.align		4
        /*000c*/ 	.word	0xfffffffe
	.align		4
        /*0010*/ 	.word	0x00000000
	.align		4
        /*0014*/ 	.word	0xfffffffd
	.align		4
        /*0018*/ 	.word	0x00000000
	.align		4
        /*001c*/ 	.word	0xfffffffc


//--------------------- .text._Z9prefixSumPiS_i   --------------------------
	.section	.text._Z9prefixSumPiS_i,"ax",@progbits
	.align	128
        .global         _Z9prefixSumPiS_i
        .type           _Z9prefixSumPiS_i,@function
        .size           _Z9prefixSumPiS_i,(.L_x_6 - _Z9prefixSumPiS_i)
        .other          _Z9prefixSumPiS_i,@"STO_CUDA_ENTRY STV_DEFAULT"
_Z9prefixSumPiS_i:
.text._Z9prefixSumPiS_i:
[----:B------:R-:W-:Y:S01]  /*0000*/  LDC R1, c[0x0][0x37c] ;  /* 0x0000df00ff017b82 */ /* 0x000fe20000000800 */
[----:B------:R-:W0:Y:S01]  /*0010*/  S2R R7, SR_TID.X ;  /* 0x0000000000077919 */ /* 0x000e220000002100 */
[----:B------:R-:W1:Y:S01]  /*0020*/  LDCU.64 UR6, c[0x0][0x358] ;  /* 0x00006b00ff0677ac */ /* 0x000e620008000a00 */
[----:B------:R-:W-:Y:S01]  /*0030*/  IMAD.MOV.U32 R0, RZ, RZ, RZ ;  /* 0x000000ffff007224 */ /* 0x000fe200078e00ff */
[----:B0-----:R-:W-:-:S13]  /*0040*/  ISETP.NE.AND P0, PT, R7, RZ, PT ;  /* 0x000000ff0700720c */ /* 0x001fda0003f05270 */
[----:B------:R-:W0:Y:S01]  /*0050*/  @P0 LDC.64 R2, c[0x0][0x380] ;  /* 0x0000e000ff020b82 */ /* 0x000e220000000a00 */
[----:B------:R-:W-:-:S04]  /*0060*/  @P0 VIADD R5, R7, 0xffffffff ;  /* 0xffffffff07050836 */ /* 0x000fc80000000000 */
[----:B0-----:R-:W-:-:S05]  /*0070*/  @P0 IMAD.WIDE.U32 R2, R5, 0x4, R2 ;  /* 0x0000000405020825 */ /* 0x001fca00078e0002 */
[----:B-1----:R-:W2:Y:S01]  /*0080*/  @P0 LDG.E R0, desc[UR6][R2.64] ;  /* 0x0000000602000981 */ /* 0x002ea2000c1e1900 */
[----:B------:R-:W0:Y:S01]  /*0090*/  S2UR UR5, SR_CgaCtaId ;  /* 0x00000000000579c3 */ /* 0x000e220000008800 */
[----:B------:R-:W-:Y:S01]  /*00a0*/  UMOV UR4, 0x400 ;  /* 0x0000040000047882 */ /* 0x000fe20000000000 */
[----:B------:R-:W-:Y:S01]  /*00b0*/  IMAD.MOV.U32 R4, RZ, RZ, RZ ;  /* 0x000000ffff047224 */ /* 0x000fe200078e00ff */
[----:B0-----:R-:W-:Y:S01]  /*00c0*/  ULEA UR4, UR5, UR4, 0x18 ;  /* 0x0000000405047291 */ /* 0x001fe2000f8ec0ff */
[----:B------:R-:W0:Y:S05]  /*00d0*/  LDCU UR5, c[0x0][0x390] ;  /* 0x00007200ff0577ac */ /* 0x000e2a0008000800 */
[----:B------:R-:W-:-:S02]  /*00e0*/  LEA R5, R7, UR4, 0x2 ;  /* 0x0000000407057c11 */ /* 0x000fc4000f8e10ff */
[----:B0-----:R-:W-:-:S04]  /*00f0*/  MOV R9, UR5 ;  /* 0x0000000500097c02 */ /* 0x001fc80008000f00 */
[----:B------:R-:W-:Y:S01]  /*0100*/  ISETP.GE.AND P0, PT, R9, 0x2, PT ;  /* 0x000000020900780c */ /* 0x000fe20003f06270 */
[----:B--2---:R0:W-:Y:S01]  /*0110*/  STS [R5], R0 ;  /* 0x0000000005007388 */ /* 0x0041e20000000800 */
[----:B------:R-:W-:Y:S11]  /*0120*/  BAR.SYNC.DEFER_BLOCKING 0x0 ;  /* 0x0000000000007b1d */ /* 0x000ff60000010000 */
[----:B------:R-:W-:Y:S05]  /*0130*/  @!P0 BRA `(.L_x_0) ;  /* 0x00000000007c8947 */ /* 0x000fea0003800000 */
[----:B0-----:R-:W-:Y:S01]  /*0140*/  HFMA2 R0, -RZ, RZ, 0, 0 ;  /* 0x00000000ff007431 */ /* 0x001fe200000001ff */
[----:B------:R-:W-:Y:S01]  /*0150*/  BSSY.RECONVERGENT B0, `(.L_x_0) ;  /* 0x000001d000007945 */ /* 0x000fe20003800200 */
[----:B------:R-:W-:Y:S01]  /*0160*/  IMAD.MOV.U32 R2, RZ, RZ, 0x1 ;  /* 0x00000001ff027424 */ /* 0x000fe200078e00ff */
[----:B------:R-:W0:Y:S06]  /*0170*/  LDCU UR5, c[0x0][0x390] ;  /* 0x00007200ff0577ac */ /* 0x000e2c0008000800 */
.L_x_4:
[----:B------:R-:W-:Y:S01]  /*0180*/  ISETP.GE.U32.AND P0, PT, R7, R2, PT ;  /* 0x000000020700720c */ /* 0x000fe20003f06070 */
[----:B------:R-:W-:Y:S01]  /*0190*/  BSSY.RECONVERGENT B1, `(.L_x_1) ;  /* 0x0000010000017945 */ /* 0x000fe20003800200 */
[----:B------:R-:W-:-:S11]  /*01a0*/  LOP3.LUT R4, R0, 0x1, RZ, 0x3c, !PT ;  /* 0x0000000100047812 */ /* 0x000fd600078e3cff */
[----:B-1----:R-:W-:Y:S05]  /*01b0*/  @!P0 BRA `(.L_x_2) ;  /* 0x0000000000248947 */ /* 0x002fea0003800000 */
[----:B0-----:R-:W-:-:S05]  /*01c0*/  MOV R9, UR5 ;  /* 0x0000000500097c02 */ /* 0x001fca0008000f00 */
[----:B------:R-:W-:-:S04]  /*01d0*/  IMAD R3, R0, R9, R7 ;  /* 0x0000000900037224 */ /* 0x000fc800078e0207 */
[----:B------:R-:W-:-:S05]  /*01e0*/  IMAD.IADD R3, R3, 0x1, -R2 ;  /* 0x0000000103037824 */ /* 0x000fca00078e0a02 */
[----:B------:R-:W-:-:S04]  /*01f0*/  LEA R3, R3, UR4, 0x2 ;  /* 0x0000000403037c11 */ /* 0x000fc8000f8e10ff */
[----:B------:R-:W-:Y:S02]  /*0200*/  LEA R0, R2, R3, 0x2 ;  /* 0x0000000302007211 */ /* 0x000fe400078e10ff */
[----:B------:R-:W-:Y:S04]  /*0210*/  LDS R3, [R3] ;  /* 0x0000000003037984 */ /* 0x000fe80000000800 */
[----:B------:R-:W0:Y:S02]  /*0220*/  LDS R0, [R0] ;  /* 0x0000000000007984 */ /* 0x000e240000000800 */
[----:B0-----:R-:W-:Y:S01]  /*0230*/  IMAD.IADD R6, R3, 0x1, R0 ;  /* 0x0000000103067824 */ /* 0x001fe200078e0200 */
[----:B------:R-:W-:Y:S06]  /*0240*/  BRA `(.L_x_3) ;  /* 0x0000000000107947 */ /* 0x000fec0003800000 */
.L_x_2:
[----:B0-----:R-:W-:-:S05]  /*0250*/  MOV R9, UR5 ;  /* 0x0000000500097c02 */ /* 0x001fca0008000f00 */
[----:B------:R-:W-:-:S04]  /*0260*/  IMAD R0, R0, R9, RZ ;  /* 0x0000000900007224 */ /* 0x000fc800078e02ff */
[----:B------:R-:W-:-:S05]  /*0270*/  IMAD R0, R0, 0x4, R5 ;  /* 0x0000000400007824 */ /* 0x000fca00078e0205 */
[----:B------:R0:W1:Y:S02]  /*0280*/  LDS R6, [R0] ;  /* 0x0000000000067984 */ /* 0x0000640000000800 */
.L_x_3:
[----:B------:R-:W-:Y:S05]  /*0290*/  BSYNC.RECONVERGENT B1 ;  /* 0x0000000000017941 */ /* 0x000fea0003800200 */
.L_x_1:
[----:B------:R-:W-:Y:S02]  /*02a0*/  IMAD.SHL.U32 R2, R2, 0x2, RZ ;  /* 0x0000000202027824 */ /* 0x000fe400078e00ff */
[----:B0-----:R-:W-:-:S03]  /*02b0*/  IMAD R0, R4, R9, RZ ;  /* 0x0000000904007224 */ /* 0x001fc600078e02ff */
[----:B------:R-:W-:Y:S02]  /*02c0*/  ISETP.GE.AND P0, PT, R2, R9, PT ;  /* 0x000000090200720c */ /* 0x000fe40003f06270 */
[----:B------:R-:W-:Y:S02]  /*02d0*/  LEA R3, R0, R5, 0x2 ;  /* 0x0000000500037211 */ /* 0x000fe400078e10ff */
[----:B------:R-:W-:-:S03]  /*02e0*/  MOV R0, R4 ;  /* 0x0000000400007202 */ /* 0x000fc60000000f00 */
[----:B-1----:R1:W-:Y:S01]  /*02f0*/  STS [R3], R6 ;  /* 0x0000000603007388 */ /* 0x0023e20000000800 */
[----:B------:R-:W-:Y:S06]  /*0300*/  BAR.SYNC.DEFER_BLOCKING 0x0 ;  /* 0x0000000000007b1d */ /* 0x000fec0000010000 */
[----:B------:R-:W-:Y:S05]  /*0310*/  @!P0 BRA `(.L_x_4) ;  /* 0xfffffffc00988947 */ /* 0x000fea000383ffff */
[----:B------:R-:W-:Y:S05]  /*0320*/  BSYNC.RECONVERGENT B0 ;  /* 0x0000000000007941 */ /* 0x000fea0003800200 */
.L_x_0:
[----:B------:R-:W-:Y:S01]  /*0330*/  IMAD R4, R4, R9, RZ ;  /* 0x0000000904047224 */ /* 0x000fe200078e02ff */
[----:B-1----:R-:W1:Y:S04]  /*0340*/  LDC.64 R2, c[0x0][0x388] ;  /* 0x0000e200ff027b82 */ /* 0x002e680000000a00 */
[----:B------:R-:W-:-:S05]  /*0350*/  LEA R4, R4, R5, 0x2 ;  /* 0x0000000504047211 */ /* 0x000fca00078e10ff */
[----:B0-----:R-:W0:Y:S01]  /*0360*/  LDS R5, [R4] ;  /* 0x0000000004057984 */ /* 0x001e220000000800 */
[----:B-1----:R-:W-:-:S05]  /*0370*/  IMAD.WIDE.U32 R2, R7, 0x4, R2 ;  /* 0x0000000407027825 */ /* 0x002fca00078e0002 */
[----:B0-----:R-:W-:Y:S01]  /*0380*/  STG.E desc[UR6][R2.64], R5 ;  /* 0x0000000502007986 */ /* 0x001fe2000c101906 */
[----:B------:R-:W-:Y:S05]  /*0390*/  EXIT ;  /* 0x000000000000794d */ /* 0x000fea0003800000 */
.L_x_5:
[----:B------:R-:W-:-:S00]  /*03a0*/  BRA `(.L_x_5) ;  /* 0xfffffffc00fc7947 */ /* 0x000fc0000383ffff */
[----:B------:R-:W-:-:S00]  /*03b0*/  NOP ;  /* 0x0000000000007918 */ /* 0x000fc00000000000 */
        /* <DEDUP_REMOVED lines=12> */
.L_x_6:


//--------------------- .nv.shared._Z9prefixSumPiS_i --------------------------
	.section	.nv.shared._Z9prefixSumPiS_i,"aw",@nobits
	.sectionflags	@""
	.align	16
	.zero		1024


//--------------------- .nv.shared.reserved.0     --------------------------
	.section	.nv.shared.reserved.0,"aw",@nobits
	.weak		__nv_reservedSMEM_offset_0_alias
	.size		__nv_reservedSMEM_offset_0_alias, 0, 64
	.other		__nv_reservedSMEM_offset_0_alias,@"STO_CUDA_RESERVED_SHARED STV_DEFAULT"
__nv_reservedSMEM_offset_0_alias:
	.zero		0
	.zero		64


//--------------------- .nv.constant0._Z9prefixSumPiS_i --------------------------
	.section	.nv.constant0._Z9prefixSumPiS_i,"a",@progbits
	.sectionflags	@""
	.align	4
.nv.constant0._Z9prefixSumPiS_i:
	.zero		916


//--------------------- SYMBOLS --------------------------

	.type		.nv.reservedSmem.offset0,@object
	.size		.nv.reservedSmem.offset0,0x4
	.type		.nv.reservedSmem.cap,@object
	.size		.nv.reservedSmem.cap,0x4
